//
// Generated by NVIDIA NVVM Compiler
//
// Compiler Build ID: CL-36424714
// Cuda compilation tools, release 13.0, V13.0.88
// Based on NVVM 20.0.0
//

.version 9.0
.target sm_100
.address_size 64

	// .globl	_Z37gale_shapley_algorithm_in_parallelismPiS_S_
.extern .func  (.param .b32 func_retval0) vprintf
(
	.param .b64 vprintf_param_0,
	.param .b64 vprintf_param_1
)
;
.const .align 4 .b8 preference_list_men[100] = {4, 0, 0, 0, 1, 0, 0, 0, 2, 0, 0, 0, 0, 0, 0, 0, 3, 0, 0, 0, 3, 0, 0, 0, 2, 0, 0, 0, 1, 0, 0, 0, 0, 0, 0, 0, 4, 0, 0, 0, 1, 0, 0, 0, 3, 0, 0, 0, 0, 0, 0, 0, 4, 0, 0, 0, 2, 0, 0, 0, 3, 0, 0, 0, 1, 0, 0, 0, 4, 0, 0, 0, 2, 0, 0, 0, 0, 0, 0, 0, 4, 0, 0, 0, 0, 0, 0, 0, 1, 0, 0, 0, 2, 0, 0, 0, 3};
.const .align 4 .b8 ranking_matrix_women[100] = {4, 0, 0, 0, 1, 0, 0, 0, 3, 0, 0, 0, 0, 0, 0, 0, 2, 0, 0, 0, 1, 0, 0, 0, 0, 0, 0, 0, 3, 0, 0, 0, 2, 0, 0, 0, 4, 0, 0, 0, 0, 0, 0, 0, 4, 0, 0, 0, 1, 0, 0, 0, 3, 0, 0, 0, 2, 0, 0, 0, 1, 0, 0, 0, 3, 0, 0, 0, 2, 0, 0, 0, 0, 0, 0, 0, 4, 0, 0, 0, 2, 0, 0, 0, 0, 0, 0, 0, 3, 0, 0, 0, 4, 0, 0, 0, 1};
.global .align 1 .b8 $str[29] = {72, 101, 108, 108, 111, 32, 102, 114, 111, 109, 32, 109, 97, 115, 116, 101, 114, 32, 116, 104, 114, 101, 97, 100, 32, 37, 100, 10};
.global .align 1 .b8 $str$1[28] = {72, 101, 108, 108, 111, 32, 102, 114, 111, 109, 32, 115, 108, 97, 118, 101, 32, 116, 104, 114, 101, 97, 100, 32, 37, 100, 10};

.visible .entry _Z37gale_shapley_algorithm_in_parallelismPiS_S_(
	.param .u64 .ptr .align 1 _Z37gale_shapley_algorithm_in_parallelismPiS_S__param_0,
	.param .u64 .ptr .align 1 _Z37gale_shapley_algorithm_in_parallelismPiS_S__param_1,
	.param .u64 .ptr .align 1 _Z37gale_shapley_algorithm_in_parallelismPiS_S__param_2
)
{
	.local .align 8 .b8 	__local_depot0[8];
	.reg .b64 	%SP;
	.reg .b64 	%SPL;
	.reg .pred 	%p<2>;
	.reg .b32 	%r<8>;
	.reg .b64 	%rd<9>;

	mov.u64 	%SPL, __local_depot0;
	cvta.local.u64 	%SP, %SPL;
	add.u64 	%rd2, %SP, 0;
	add.u64 	%rd1, %SPL, 0;
	mov.u32 	%r1, %tid.x;
	setp.ne.s32 	%p1, %r1, 0;
	@%p1 bra 	$L__BB0_2;
	mov.b32 	%r5, 0;
	st.local.u32 	[%rd1], %r5;
	mov.u64 	%rd6, $str;
	cvta.global.u64 	%rd7, %rd6;
	{ // callseq 1, 0
	.param .b64 param0;
	st.param.b64 	[param0], %rd7;
	.param .b64 param1;
	st.param.b64 	[param1], %rd2;
	.param .b32 retval0;
	call.uni (retval0), 
	vprintf, 
	(
	param0, 
	param1
	);
	ld.param.b32 	%r6, [retval0];
	} // callseq 1
	bra.uni 	$L__BB0_3;
$L__BB0_2:
	add.s32 	%r2, %r1, -1;
	st.local.u32 	[%rd1], %r2;
	mov.u64 	%rd3, $str$1;
	cvta.global.u64 	%rd4, %rd3;
	{ // callseq 0, 0
	.param .b64 param0;
	st.param.b64 	[param0], %rd4;
	.param .b64 param1;
	st.param.b64 	[param1], %rd2;
	.param .b32 retval0;
	call.uni (retval0), 
	vprintf, 
	(
	param0, 
	param1
	);
	ld.param.b32 	%r3, [retval0];
	} // callseq 0
$L__BB0_3:
	bar.sync 	0;
	ret;

}


// ===== COMPILED SASS (sm_100) =====

	.target	sm_100

	.elftype	@"ET_EXEC"


//--------------------- .note.nv.tkinfo           --------------------------
	.section	.note.nv.tkinfo,"",@"SHT_NOTE"
	.sectionflags	@"SHF_NOTE_NV_TKINFO"
	.tkinfo
        /*0018*/ 	.word	0x00000002
        /*0030*/ 	.string	""
        /*0030*/ 	.string	"ptxas"
        /*0030*/ 	.string	"Cuda compilation tools, release 13.0, V13.0.88"
        /*0030*/ 	.string	"Build cuda_13.0.r13.0/compiler.36424714_0"
        /*0030*/ 	.string	"-arch sm_100 -m 64 "



//--------------------- .note.nv.cuinfo           --------------------------
	.section	.note.nv.cuinfo,"",@"SHT_NOTE"
	.sectionflags	@"SHF_NOTE_NV_CUINFO"
        /*0018*/ 	.short	0x0002
        /*001a*/ 	.short	0x0064
        /*001c*/ 	.short	0x0082
	.zero		2


//--------------------- .nv.info                  --------------------------
	.section	.nv.info,"",@"SHT_CUDA_INFO"
	.align	4


	//----- nvinfo : EIATTR_REGCOUNT
	.align		4
        /*0000*/ 	.byte	0x04, 0x2f
        /*0002*/ 	.short	(.L_5 - .L_4)
	.align		4
.L_4:
        /*0004*/ 	.word	index@(_Z37gale_shapley_algorithm_in_parallelismPiS_S_)
        /*0008*/ 	.word	0x00000018


	//----- nvinfo : EIATTR_FRAME_SIZE
	.align		4
.L_5:
        /*000c*/ 	.byte	0x04, 0x11
        /*000e*/ 	.short	(.L_7 - .L_6)
	.align		4
.L_6:
        /*0010*/ 	.word	index@(_Z37gale_shapley_algorithm_in_parallelismPiS_S_)
        /*0014*/ 	.word	0x00000008


	//----- nvinfo : EIATTR_MIN_STACK_SIZE
	.align		4
.L_7:
        /*0018*/ 	.byte	0x04, 0x12
        /*001a*/ 	.short	(.L_9 - .L_8)
	.align		4
.L_8:
        /*001c*/ 	.word	index@(_Z37gale_shapley_algorithm_in_parallelismPiS_S_)
        /*0020*/ 	.word	0x00000008
.L_9:


//--------------------- .nv.compat                --------------------------
	.section	.nv.compat,"",@"SHT_CUDA_COMPAT_INFO"
	.align	4
        /*0000*/ 	.byte	0x02, 0x09, 0x00, 0x00, 0x02, 0x02, 0x01, 0x00, 0x02, 0x05, 0x05, 0x00, 0x03, 0x07, 0x01, 0x01
        /*0010*/ 	.byte	0x02, 0x03, 0x00, 0x00, 0x02, 0x06, 0x01, 0x00, 0x04, 0x0b, 0x08, 0x00, 0x09, 0x00, 0x00, 0x00
        /*0020*/ 	.byte	0x00, 0x00, 0x00, 0x00


//--------------------- .nv.info._Z37gale_shapley_algorithm_in_parallelismPiS_S_ --------------------------
	.section	.nv.info._Z37gale_shapley_algorithm_in_parallelismPiS_S_,"",@"SHT_CUDA_INFO"
	.sectionflags	@""
	.align	4


	//----- nvinfo : EIATTR_CUDA_API_VERSION
	.align		4
        /*0000*/ 	.byte	0x04, 0x37
        /*0002*/ 	.short	(.L_11 - .L_10)
.L_10:
        /*0004*/ 	.word	0x00000082


	//----- nvinfo : EIATTR_KPARAM_INFO
	.align		4
.L_11:
        /*0008*/ 	.byte	0x04, 0x17
        /*000a*/ 	.short	(.L_13 - .L_12)
.L_12:
        /*000c*/ 	.word	0x00000000
        /*0010*/ 	.short	0x0002
        /*0012*/ 	.short	0x0010
        /*0014*/ 	.byte	0x00, 0xf5, 0x21, 0x00


	//----- nvinfo : EIATTR_KPARAM_INFO
	.align		4
.L_13:
        /*0018*/ 	.byte	0x04, 0x17
        /*001a*/ 	.short	(.L_15 - .L_14)
.L_14:
        /*001c*/ 	.word	0x00000000
        /*0020*/ 	.short	0x0001
        /*0022*/ 	.short	0x0008
        /*0024*/ 	.byte	0x00, 0xf5, 0x21, 0x00


	//----- nvinfo : EIATTR_KPARAM_INFO
	.align		4
.L_15:
        /*0028*/ 	.byte	0x04, 0x17
        /*002a*/ 	.short	(.L_17 - .L_16)
.L_16:
        /*002c*/ 	.word	0x00000000
        /*0030*/ 	.short	0x0000
        /*0032*/ 	.short	0x0000
        /*0034*/ 	.byte	0x00, 0xf5, 0x21, 0x00


	//----- nvinfo : EIATTR_SPARSE_MMA_MASK
	.align		4
.L_17:
        /*0038*/ 	.byte	0x03, 0x50
        /*003a*/ 	.short	0x0000


	//----- nvinfo : EIATTR_MAXREG_COUNT
	.align		4
        /*003c*/ 	.byte	0x03, 0x1b
        /*003e*/ 	.short	0x00ff


	//----- nvinfo : EIATTR_NUM_BARRIERS
	.align		4
        /*0040*/ 	.byte	0x02, 0x4c
        /*0042*/ 	.byte	0x01
	.zero		1


	//----- nvinfo : EIATTR_EXTERNS
	.align		4
        /*0044*/ 	.byte	0x04, 0x0f
        /*0046*/ 	.short	(.L_19 - .L_18)


	//   ....[0]....
	.align		4
.L_18:
        /*0048*/ 	.word	index@(vprintf)


	//----- nvinfo : EIATTR_MERCURY_ISA_VERSION
	.align		4
.L_19:
        /*004c*/ 	.byte	0x03, 0x5f
        /*004e*/ 	.short	0x0101


	//----- nvinfo : EIATTR_VRC_CTA_INIT_COUNT
	.align		4
        /*0050*/ 	.byte	0x02, 0x4a
	.zero		1
	.zero		1


	//----- nvinfo : EIATTR_SYSCALL_OFFSETS
	.align		4
        /*0054*/ 	.byte	0x04, 0x46
        /*0056*/ 	.short	(.L_21 - .L_20)


	//   ....[0]....
.L_20:
        /*0058*/ 	.word	0x00000100


	//   ....[1]....
        /*005c*/ 	.word	0x000001a0


	//----- nvinfo : EIATTR_EXIT_INSTR_OFFSETS
	.align		4
.L_21:
        /*0060*/ 	.byte	0x04, 0x1c
        /*0062*/ 	.short	(.L_23 - .L_22)


	//   ....[0]....
.L_22:
        /*0064*/ 	.word	0x000001d0


	//----- nvinfo : EIATTR_CRS_STACK_SIZE
	.align		4
.L_23:
        /*0068*/ 	.byte	0x04, 0x1e
        /*006a*/ 	.short	(.L_25 - .L_24)
.L_24:
        /*006c*/ 	.word	0x00000000


	//----- nvinfo : EIATTR_CBANK_PARAM_SIZE
	.align		4
.L_25:
        /*0070*/ 	.byte	0x03, 0x19
        /*0072*/ 	.short	0x0018


	//----- nvinfo : EIATTR_PARAM_CBANK
	.align		4
        /*0074*/ 	.byte	0x04, 0x0a
        /*0076*/ 	.short	(.L_27 - .L_26)
	.align		4
.L_26:
        /*0078*/ 	.word	index@(.nv.constant0._Z37gale_shapley_algorithm_in_parallelismPiS_S_)
        /*007c*/ 	.short	0x0380
        /*007e*/ 	.short	0x0018


	//----- nvinfo : EIATTR_SW_WAR
	.align		4
.L_27:
        /*0080*/ 	.byte	0x04, 0x36
        /*0082*/ 	.short	(.L_29 - .L_28)
.L_28:
        /*0084*/ 	.word	0x00000008
.L_29:


//--------------------- .nv.callgraph             --------------------------
	.section	.nv.callgraph,"",@"SHT_CUDA_CALLGRAPH"
	.align	4
	.sectionentsize	8
	.align		4
        /*0000*/ 	.word	0x00000000
	.align		4
        /*0004*/ 	.word	0xffffffff
	.align		4
        /*0008*/ 	.word	index@(_Z37gale_shapley_algorithm_in_parallelismPiS_S_)
	.align		4
        /*000c*/ 	.word	index@(vprintf)
	.align		4
        /*0010*/ 	.word	0x00000000
	.align		4
        /*0014*/ 	.word	0xfffffffe
	.align		4
        /*0018*/ 	.word	0x00000000
	.align		4
        /*001c*/ 	.word	0xfffffffd
	.align		4
        /*0020*/ 	.word	0x00000000
	.align		4
        /*0024*/ 	.word	0xfffffffc


//--------------------- .nv.constant4             --------------------------
	.section	.nv.constant4,"a",@progbits
	.align	8
	.align		8
.nv.constant4:
        /*0000*/ 	.dword	vprintf
	.align		8
        /*0008*/ 	.dword	$str
	.align		8
        /*0010*/ 	.dword	$str$1


//--------------------- .nv.constant3             --------------------------
	.section	.nv.constant3,"a",@progbits
	.align	4
.nv.constant3:
	.type		preference_list_men,@object
	.size		preference_list_men,(ranking_matrix_women - preference_list_men)
preference_list_men:
        /*0000*/ 	.byte	0x04, 0x00, 0x00, 0x00, 0x01, 0x00, 0x00, 0x00, 0x02, 0x00, 0x00, 0x00, 0x00, 0x00, 0x00, 0x00
        /*0010*/ 	.byte	0x03, 0x00, 0x00, 0x00, 0x03, 0x00, 0x00, 0x00, 0x02, 0x00, 0x00, 0x00, 0x01, 0x00, 0x00, 0x00
        /*0020*/ 	.byte	0x00, 0x00, 0x00, 0x00, 0x04, 0x00, 0x00, 0x00, 0x01, 0x00, 0x00, 0x00, 0x03, 0x00, 0x00, 0x00
        /*0030*/ 	.byte	0x00, 0x00, 0x00, 0x00, 0x04, 0x00, 0x00, 0x00, 0x02, 0x00, 0x00, 0x00, 0x03, 0x00, 0x00, 0x00
        /*0040*/ 	.byte	0x01, 0x00, 0x00, 0x00, 0x04, 0x00, 0x00, 0x00, 0x02, 0x00, 0x00, 0x00, 0x00, 0x00, 0x00, 0x00
        /*0050*/ 	.byte	0x04, 0x00, 0x00, 0x00, 0x00, 0x00, 0x00, 0x00, 0x01, 0x00, 0x00, 0x00, 0x02, 0x00, 0x00, 0x00
        /*0060*/ 	.byte	0x03, 0x00, 0x00, 0x00
	.type		ranking_matrix_women,@object
	.size		ranking_matrix_women,(.L_1 - ranking_matrix_women)
ranking_matrix_women:
        /*0064*/ 	.byte	0x04, 0x00, 0x00, 0x00, 0x01, 0x00, 0x00, 0x00, 0x03, 0x00, 0x00, 0x00, 0x00, 0x00, 0x00, 0x00
        /*0074*/ 	.byte	0x02, 0x00, 0x00, 0x00, 0x01, 0x00, 0x00, 0x00, 0x00, 0x00, 0x00, 0x00, 0x03, 0x00, 0x00, 0x00
        /*0084*/ 	.byte	0x02, 0x00, 0x00, 0x00, 0x04, 0x00, 0x00, 0x00, 0x00, 0x00, 0x00, 0x00, 0x04, 0x00, 0x00, 0x00
        /*0094*/ 	.byte	0x01, 0x00, 0x00, 0x00, 0x03, 0x00, 0x00, 0x00, 0x02, 0x00, 0x00, 0x00, 0x01, 0x00, 0x00, 0x00
        /*00a4*/ 	.byte	0x03, 0x00, 0x00, 0x00, 0x02, 0x00, 0x00, 0x00, 0x00, 0x00, 0x00, 0x00, 0x04, 0x00, 0x00, 0x00
        /*00b4*/ 	.byte	0x02, 0x00, 0x00, 0x00, 0x00, 0x00, 0x00, 0x00, 0x03, 0x00, 0x00, 0x00, 0x04, 0x00, 0x00, 0x00
        /*00c4*/ 	.byte	0x01, 0x00, 0x00, 0x00
.L_1:


//--------------------- .text._Z37gale_shapley_algorithm_in_parallelismPiS_S_ --------------------------
	.section	.text._Z37gale_shapley_algorithm_in_parallelismPiS_S_,"ax",@progbits
	.align	128
        .global         _Z37gale_shapley_algorithm_in_parallelismPiS_S_
        .type           _Z37gale_shapley_algorithm_in_parallelismPiS_S_,@function
        .size           _Z37gale_shapley_algorithm_in_parallelismPiS_S_,(.L_x_4 - _Z37gale_shapley_algorithm_in_parallelismPiS_S_)
        .other          _Z37gale_shapley_algorithm_in_parallelismPiS_S_,@"STO_CUDA_ENTRY STV_DEFAULT"
_Z37gale_shapley_algorithm_in_parallelismPiS_S_:
.text._Z37gale_shapley_algorithm_in_parallelismPiS_S_:
[----:B------:R-:W0:Y:S01]  /*0000*/  LDC R1, c[0x0][0x37c] ;  /* 0x0000df00ff017b82 */ /* 0x000e220000000800 */
[----:B------:R-:W1:Y:S01]  /*0010*/  S2R R0, SR_TID.X ;  /* 0x0000000000007919 */ /* 0x000e620000002100 */
[----:B------:R-:W2:Y:S01]  /*0020*/  LDCU UR4, c[0x0][0x2f8] ;  /* 0x00005f00ff0477ac */ /* 0x000ea20008000800 */
[----:B0-----:R-:W-:Y:S01]  /*0030*/  VIADD R1, R1, 0xfffffff8 ;  /* 0xfffffff801017836 */ /* 0x001fe20000000000 */
[----:B------:R-:W0:Y:S04]  /*0040*/  LDCU UR5, c[0x0][0x2fc] ;  /* 0x00005f80ff0577ac */ /* 0x000e280008000800 */
[----:B--2---:R-:W-:-:S05]  /*0050*/  IADD3 R6, P1, PT, R1, UR4, RZ ;  /* 0x0000000401067c10 */ /* 0x004fca000ff3e0ff */
[----:B0-----:R-:W-:Y:S01]  /*0060*/  IMAD.X R7, RZ, RZ, UR5, P1 ;  /* 0x00000005ff077e24 */ /* 0x001fe200088e06ff */
[----:B-1----:R-:W-:-:S13]  /*0070*/  ISETP.NE.AND P0, PT, R0, RZ, PT ;  /* 0x000000ff0000720c */ /* 0x002fda0003f05270 */
[----:B------:R-:W-:Y:S05]  /*0080*/  @P0 BRA `(.L_x_0) ;  /* 0x0000000000240947 */ /* 0x000fea0003800000 */
[----:B------:R-:W-:Y:S01]  /*0090*/  MOV R0, 0x0 ;  /* 0x0000000000007802 */ /* 0x000fe20000000f00 */
[----:B------:R0:W-:Y:S01]  /*00a0*/  STL [R1], RZ ;  /* 0x000000ff01007387 */ /* 0x0001e20000100800 */
[----:B------:R-:W1:Y:S02]  /*00b0*/  LDCU.64 UR4, c[0x4][0x8] ;  /* 0x01000100ff0477ac */ /* 0x000e640008000a00 */
[----:B------:R0:W2:Y:S01]  /*00c0*/  LDC.64 R2, c[0x4][R0] ;  /* 0x0100000000027b82 */ /* 0x0000a20000000a00 */
[----:B-1----:R-:W-:Y:S01]  /*00d0*/  IMAD.U32 R4, RZ, RZ, UR4 ;  /* 0x00000004ff047e24 */ /* 0x002fe2000f8e00ff */
[----:B0-----:R-:W-:-:S07]  /*00e0*/  MOV R5, UR5 ;  /* 0x0000000500057c02 */ /* 0x001fce0008000f00 */
[----:B------:R-:W-:-:S07]  /*00f0*/  LEPC R20, `(.L_x_1) ;  /* 0x000000001014794e */ /* 0x000fce0000000000 */
[----:B--2---:R-:W-:Y:S05]  /*0100*/  CALL.ABS.NOINC R2 ;  /* 0x0000000002007343 */ /* 0x004fea0003c00000 */
.L_x_1:
[----:B------:R-:W-:Y:S05]  /*0110*/  BRA `(.L_x_2) ;  /* 0x0000000000247947 */ /* 0x000fea0003800000 */
.L_x_0:
[----:B------:R-:W-:Y:S01]  /*0120*/  MOV R2, 0x0 ;  /* 0x0000000000027802 */ /* 0x000fe20000000f00 */
[----:B------:R-:W-:Y:S01]  /*0130*/  VIADD R0, R0, 0xffffffff ;  /* 0xffffffff00007836 */ /* 0x000fe20000000000 */
[----:B------:R-:W0:Y:S04]  /*0140*/  LDCU.64 UR4, c[0x4][0x10] ;  /* 0x01000200ff0477ac */ /* 0x000e280008000a00 */
[----:B------:R1:W-:Y:S01]  /*0150*/  STL [R1], R0 ;  /* 0x0000000001007387 */ /* 0x0003e20000100800 */
[----:B------:R-:W2:Y:S01]  /*0160*/  LDC.64 R2, c[0x4][R2] ;  /* 0x0100000002027b82 */ /* 0x000ea20000000a00 */
[----:B0-----:R-:W-:Y:S01]  /*0170*/  IMAD.U32 R4, RZ, RZ, UR4 ;  /* 0x00000004ff047e24 */ /* 0x001fe2000f8e00ff */
[----:B-1----:R-:W-:-:S07]  /*0180*/  MOV R5, UR5 ;  /* 0x0000000500057c02 */ /* 0x002fce0008000f00 */
[----:B------:R-:W-:-:S07]  /*0190*/  LEPC R20, `(.L_x_2) ;  /* 0x000000001014794e */ /* 0x000fce0000000000 */
[----:B--2---:R-:W-:Y:S05]  /*01a0*/  CALL.ABS.NOINC R2 ;  /* 0x0000000002007343 */ /* 0x004fea0003c00000 */
.L_x_2:
[----:B------:R-:W-:Y:S05]  /*01b0*/  WARPSYNC.ALL ;  /* 0x0000000000007948 */ /* 0x000fea0003800000 */
[----:B------:R-:W-:Y:S06]  /*01c0*/  BAR.SYNC.DEFER_BLOCKING 0x0 ;  /* 0x0000000000007b1d */ /* 0x000fec0000010000 */
[----:B------:R-:W-:Y:S05]  /*01d0*/  EXIT ;  /* 0x000000000000794d */ /* 0x000fea0003800000 */
.L_x_3:
[----:B------:R-:W-:-:S00]  /*01e0*/  BRA `(.L_x_3) ;  /* 0xfffffffc00fc7947 */ /* 0x000fc0000383ffff */
[----:B------:R-:W-:-:S00]  /*01f0*/  NOP ;  /* 0x0000000000007918 */ /* 0x000fc00000000000 */
        /* <DEDUP_REMOVED lines=8> */
.L_x_4:


//--------------------- .nv.global.init           --------------------------
	.section	.nv.global.init,"aw",@progbits
.nv.global.init:
	.type		$str$1,@object
	.size		$str$1,($str - $str$1)
$str$1:
        /*0000*/ 	.byte	0x48, 0x65, 0x6c, 0x6c, 0x6f, 0x20, 0x66, 0x72, 0x6f, 0x6d, 0x20, 0x73, 0x6c, 0x61, 0x76, 0x65
        /*0010*/ 	.byte	0x20, 0x74, 0x68, 0x72, 0x65, 0x61, 0x64, 0x20, 0x25, 0x64, 0x0a, 0x00
	.type		$str,@object
	.size		$str,(.L_2 - $str)
$str:
        /*001c*/ 	.byte	0x48, 0x65, 0x6c, 0x6c, 0x6f, 0x20, 0x66, 0x72, 0x6f, 0x6d, 0x20, 0x6d, 0x61, 0x73, 0x74, 0x65
        /*002c*/ 	.byte	0x72, 0x20, 0x74, 0x68, 0x72, 0x65, 0x61, 0x64, 0x20, 0x25, 0x64, 0x0a, 0x00
.L_2:


//--------------------- .nv.shared.reserved.0     --------------------------
	.section	.nv.shared.reserved.0,"aw",@nobits
	.weak		__nv_reservedSMEM_offset_0_alias
	.size		__nv_reservedSMEM_offset_0_alias, 0, 64
	.other		__nv_reservedSMEM_offset_0_alias,@"STO_CUDA_RESERVED_SHARED STV_DEFAULT"
__nv_reservedSMEM_offset_0_alias:
	.zero		0
	.zero		64


//--------------------- .nv.constant0._Z37gale_shapley_algorithm_in_parallelismPiS_S_ --------------------------
	.section	.nv.constant0._Z37gale_shapley_algorithm_in_parallelismPiS_S_,"a",@progbits
	.sectionflags	@""
	.align	4
.nv.constant0._Z37gale_shapley_algorithm_in_parallelismPiS_S_:
	.zero		920


//--------------------- SYMBOLS --------------------------

	.type		.nv.reservedSmem.offset0,@object
	.size		.nv.reservedSmem.offset0,0x4
	.type		vprintf,@function
